//
// Generated by NVIDIA NVVM Compiler
//
// Compiler Build ID: CL-36424714
// Cuda compilation tools, release 13.0, V13.0.88
// Based on NVVM 20.0.0
//

.version 9.0
.target sm_100
.address_size 64

	// .globl	_Z8sumArrayPiS_i
.extern .shared .align 16 .b8 sharedData[];

.visible .entry _Z8sumArrayPiS_i(
	.param .u64 .ptr .align 1 _Z8sumArrayPiS_i_param_0,
	.param .u64 .ptr .align 1 _Z8sumArrayPiS_i_param_1,
	.param .u32 _Z8sumArrayPiS_i_param_2
)
{
	.reg .pred 	%p<6>;
	.reg .b32 	%r<22>;
	.reg .b64 	%rd<9>;

	ld.param.u64 	%rd1, [_Z8sumArrayPiS_i_param_0];
	ld.param.u64 	%rd2, [_Z8sumArrayPiS_i_param_1];
	ld.param.u32 	%r11, [_Z8sumArrayPiS_i_param_2];
	mov.u32 	%r1, %tid.x;
	mov.u32 	%r2, %ctaid.x;
	mov.u32 	%r21, %ntid.x;
	mad.lo.s32 	%r4, %r2, %r21, %r1;
	setp.ge.s32 	%p1, %r4, %r11;
	mov.b32 	%r20, 0;
	@%p1 bra 	$L__BB0_2;
	cvta.to.global.u64 	%rd3, %rd1;
	mul.wide.s32 	%rd4, %r4, 4;
	add.s64 	%rd5, %rd3, %rd4;
	ld.global.u32 	%r20, [%rd5];
$L__BB0_2:
	shl.b32 	%r12, %r1, 2;
	mov.u32 	%r13, sharedData;
	add.s32 	%r7, %r13, %r12;
	st.shared.u32 	[%r7], %r20;
	bar.sync 	0;
	setp.lt.u32 	%p2, %r21, 2;
	@%p2 bra 	$L__BB0_6;
$L__BB0_3:
	shr.u32 	%r9, %r21, 1;
	setp.ge.u32 	%p3, %r1, %r9;
	@%p3 bra 	$L__BB0_5;
	shl.b32 	%r14, %r9, 2;
	add.s32 	%r15, %r7, %r14;
	ld.shared.u32 	%r16, [%r15];
	ld.shared.u32 	%r17, [%r7];
	add.s32 	%r18, %r17, %r16;
	st.shared.u32 	[%r7], %r18;
$L__BB0_5:
	bar.sync 	0;
	setp.gt.u32 	%p4, %r21, 3;
	mov.u32 	%r21, %r9;
	@%p4 bra 	$L__BB0_3;
$L__BB0_6:
	setp.ne.s32 	%p5, %r1, 0;
	@%p5 bra 	$L__BB0_8;
	ld.shared.u32 	%r19, [sharedData];
	cvta.to.global.u64 	%rd6, %rd2;
	mul.wide.u32 	%rd7, %r2, 4;
	add.s64 	%rd8, %rd6, %rd7;
	st.global.u32 	[%rd8], %r19;
$L__BB0_8:
	ret;

}


// ===== COMPILED SASS (sm_100) =====

	.target	sm_100

	.elftype	@"ET_EXEC"


//--------------------- .note.nv.tkinfo           --------------------------
	.section	.note.nv.tkinfo,"",@"SHT_NOTE"
	.sectionflags	@"SHF_NOTE_NV_TKINFO"
	.tkinfo
        /*0018*/ 	.word	0x00000002
        /*0030*/ 	.string	""
        /*0030*/ 	.string	"ptxas"
        /*0030*/ 	.string	"Cuda compilation tools, release 13.0, V13.0.88"
        /*0030*/ 	.string	"Build cuda_13.0.r13.0/compiler.36424714_0"
        /*0030*/ 	.string	"-arch sm_100 -m 64 "



//--------------------- .note.nv.cuinfo           --------------------------
	.section	.note.nv.cuinfo,"",@"SHT_NOTE"
	.sectionflags	@"SHF_NOTE_NV_CUINFO"
        /*0018*/ 	.short	0x0002
        /*001a*/ 	.short	0x0064
        /*001c*/ 	.short	0x0082
	.zero		2


//--------------------- .nv.info                  --------------------------
	.section	.nv.info,"",@"SHT_CUDA_INFO"
	.align	4


	//----- nvinfo : EIATTR_REGCOUNT
	.align		4
        /*0000*/ 	.byte	0x04, 0x2f
        /*0002*/ 	.short	(.L_1 - .L_0)
	.align		4
.L_0:
        /*0004*/ 	.word	index@(_Z8sumArrayPiS_i)
        /*0008*/ 	.word	0x0000000b


	//----- nvinfo : EIATTR_FRAME_SIZE
	.align		4
.L_1:
        /*000c*/ 	.byte	0x04, 0x11
        /*000e*/ 	.short	(.L_3 - .L_2)
	.align		4
.L_2:
        /*0010*/ 	.word	index@(_Z8sumArrayPiS_i)
        /*0014*/ 	.word	0x00000000


	//----- nvinfo : EIATTR_MIN_STACK_SIZE
	.align		4
.L_3:
        /*0018*/ 	.byte	0x04, 0x12
        /*001a*/ 	.short	(.L_5 - .L_4)
	.align		4
.L_4:
        /*001c*/ 	.word	index@(_Z8sumArrayPiS_i)
        /*0020*/ 	.word	0x00000000
.L_5:


//--------------------- .nv.compat                --------------------------
	.section	.nv.compat,"",@"SHT_CUDA_COMPAT_INFO"
	.align	4
        /*0000*/ 	.byte	0x02, 0x09, 0x00, 0x00, 0x02, 0x02, 0x01, 0x00, 0x02, 0x05, 0x05, 0x00, 0x03, 0x07, 0x01, 0x01
        /*0010*/ 	.byte	0x02, 0x03, 0x00, 0x00, 0x02, 0x06, 0x01, 0x00, 0x04, 0x0b, 0x08, 0x00, 0x09, 0x00, 0x00, 0x00
        /*0020*/ 	.byte	0x00, 0x00, 0x00, 0x00


//--------------------- .nv.info._Z8sumArrayPiS_i --------------------------
	.section	.nv.info._Z8sumArrayPiS_i,"",@"SHT_CUDA_INFO"
	.sectionflags	@""
	.align	4


	//----- nvinfo : EIATTR_CUDA_API_VERSION
	.align		4
        /*0000*/ 	.byte	0x04, 0x37
        /*0002*/ 	.short	(.L_7 - .L_6)
.L_6:
        /*0004*/ 	.word	0x00000082


	//----- nvinfo : EIATTR_KPARAM_INFO
	.align		4
.L_7:
        /*0008*/ 	.byte	0x04, 0x17
        /*000a*/ 	.short	(.L_9 - .L_8)
.L_8:
        /*000c*/ 	.word	0x00000000
        /*0010*/ 	.short	0x0002
        /*0012*/ 	.short	0x0010
        /*0014*/ 	.byte	0x00, 0xf0, 0x11, 0x00


	//----- nvinfo : EIATTR_KPARAM_INFO
	.align		4
.L_9:
        /*0018*/ 	.byte	0x04, 0x17
        /*001a*/ 	.short	(.L_11 - .L_10)
.L_10:
        /*001c*/ 	.word	0x00000000
        /*0020*/ 	.short	0x0001
        /*0022*/ 	.short	0x0008
        /*0024*/ 	.byte	0x00, 0xf5, 0x21, 0x00


	//----- nvinfo : EIATTR_KPARAM_INFO
	.align		4
.L_11:
        /*0028*/ 	.byte	0x04, 0x17
        /*002a*/ 	.short	(.L_13 - .L_12)
.L_12:
        /*002c*/ 	.word	0x00000000
        /*0030*/ 	.short	0x0000
        /*0032*/ 	.short	0x0000
        /*0034*/ 	.byte	0x00, 0xf5, 0x21, 0x00


	//----- nvinfo : EIATTR_SPARSE_MMA_MASK
	.align		4
.L_13:
        /*0038*/ 	.byte	0x03, 0x50
        /*003a*/ 	.short	0x0000


	//----- nvinfo : EIATTR_MAXREG_COUNT
	.align		4
        /*003c*/ 	.byte	0x03, 0x1b
        /*003e*/ 	.short	0x00ff


	//----- nvinfo : EIATTR_NUM_BARRIERS
	.align		4
        /*0040*/ 	.byte	0x02, 0x4c
        /*0042*/ 	.byte	0x01
	.zero		1


	//----- nvinfo : EIATTR_MERCURY_ISA_VERSION
	.align		4
        /*0044*/ 	.byte	0x03, 0x5f
        /*0046*/ 	.short	0x0101


	//----- nvinfo : EIATTR_VRC_CTA_INIT_COUNT
	.align		4
        /*0048*/ 	.byte	0x02, 0x4a
	.zero		1
	.zero		1


	//----- nvinfo : EIATTR_EXIT_INSTR_OFFSETS
	.align		4
        /*004c*/ 	.byte	0x04, 0x1c
        /*004e*/ 	.short	(.L_15 - .L_14)


	//   ....[0]....
.L_14:
        /*0050*/ 	.word	0x00000210


	//   ....[1]....
        /*0054*/ 	.word	0x00000290


	//----- nvinfo : EIATTR_CBANK_PARAM_SIZE
	.align		4
.L_15:
        /*0058*/ 	.byte	0x03, 0x19
        /*005a*/ 	.short	0x0014


	//----- nvinfo : EIATTR_PARAM_CBANK
	.align		4
        /*005c*/ 	.byte	0x04, 0x0a
        /*005e*/ 	.short	(.L_17 - .L_16)
	.align		4
.L_16:
        /*0060*/ 	.word	index@(.nv.constant0._Z8sumArrayPiS_i)
        /*0064*/ 	.short	0x0380
        /*0066*/ 	.short	0x0014


	//----- nvinfo : EIATTR_SW_WAR
	.align		4
.L_17:
        /*0068*/ 	.byte	0x04, 0x36
        /*006a*/ 	.short	(.L_19 - .L_18)
.L_18:
        /*006c*/ 	.word	0x00000008
.L_19:


//--------------------- .nv.callgraph             --------------------------
	.section	.nv.callgraph,"",@"SHT_CUDA_CALLGRAPH"
	.align	4
	.sectionentsize	8
	.align		4
        /*0000*/ 	.word	0x00000000
	.align		4
        /*0004*/ 	.word	0xffffffff
	.align		4
        /*0008*/ 	.word	0x00000000
	.align		4
        /*000c*/ 	.word	0xfffffffe
	.align		4
        /*0010*/ 	.word	0x00000000
	.align		4
        /*0014*/ 	.word	0xfffffffd
	.align		4
        /*0018*/ 	.word	0x00000000
	.align		4
        /*001c*/ 	.word	0xfffffffc


//--------------------- .text._Z8sumArrayPiS_i    --------------------------
	.section	.text._Z8sumArrayPiS_i,"ax",@progbits
	.align	128
        .global         _Z8sumArrayPiS_i
        .type           _Z8sumArrayPiS_i,@function
        .size           _Z8sumArrayPiS_i,(.L_x_3 - _Z8sumArrayPiS_i)
        .other          _Z8sumArrayPiS_i,@"STO_CUDA_ENTRY STV_DEFAULT"
_Z8sumArrayPiS_i:
.text._Z8sumArrayPiS_i:
[----:B------:R-:W-:Y:S01]  /*0000*/  LDC R1, c[0x0][0x37c] ;  /* 0x0000df00ff017b82 */ /* 0x000fe20000000800 */
[----:B------:R-:W0:Y:S01]  /*0010*/  S2R R6, SR_TID.X ;  /* 0x0000000000067919 */ /* 0x000e220000002100 */
[----:B------:R-:W0:Y:S01]  /*0020*/  LDCU UR8, c[0x0][0x360] ;  /* 0x00006c00ff0877ac */ /* 0x000e220008000800 */
[----:B------:R-:W-:Y:S01]  /*0030*/  IMAD.MOV.U32 R4, RZ, RZ, RZ ;  /* 0x000000ffff047224 */ /* 0x000fe200078e00ff */
[----:B------:R-:W0:Y:S01]  /*0040*/  S2R R7, SR_CTAID.X ;  /* 0x0000000000077919 */ /* 0x000e220000002500 */
[----:B------:R-:W1:Y:S01]  /*0050*/  LDCU UR4, c[0x0][0x390] ;  /* 0x00007200ff0477ac */ /* 0x000e620008000800 */
[----:B------:R-:W2:Y:S01]  /*0060*/  LDCU.64 UR6, c[0x0][0x358] ;  /* 0x00006b00ff0677ac */ /* 0x000ea20008000a00 */
[----:B0-----:R-:W-:-:S05]  /*0070*/  IMAD R5, R7, UR8, R6 ;  /* 0x0000000807057c24 */ /* 0x001fca000f8e0206 */
[----:B-1----:R-:W-:-:S13]  /*0080*/  ISETP.GE.AND P0, PT, R5, UR4, PT ;  /* 0x0000000405007c0c */ /* 0x002fda000bf06270 */
[----:B------:R-:W0:Y:S02]  /*0090*/  @!P0 LDC.64 R2, c[0x0][0x380] ;  /* 0x0000e000ff028b82 */ /* 0x000e240000000a00 */
[----:B0-----:R-:W-:-:S05]  /*00a0*/  @!P0 IMAD.WIDE R2, R5, 0x4, R2 ;  /* 0x0000000405028825 */ /* 0x001fca00078e0202 */
[----:B--2---:R-:W2:Y:S01]  /*00b0*/  @!P0 LDG.E R4, desc[UR6][R2.64] ;  /* 0x0000000602048981 */ /* 0x004ea2000c1e1900 */
[----:B------:R-:W0:Y:S01]  /*00c0*/  S2UR UR5, SR_CgaCtaId ;  /* 0x00000000000579c3 */ /* 0x000e220000008800 */
[----:B------:R-:W-:Y:S01]  /*00d0*/  IMAD.U32 R0, RZ, RZ, UR8 ;  /* 0x00000008ff007e24 */ /* 0x000fe2000f8e00ff */
[----:B------:R-:W-:Y:S01]  /*00e0*/  UMOV UR4, 0x400 ;  /* 0x0000040000047882 */ /* 0x000fe20000000000 */
[----:B------:R-:W-:-:S03]  /*00f0*/  ISETP.NE.AND P0, PT, R6, RZ, PT ;  /* 0x000000ff0600720c */ /* 0x000fc60003f05270 */
[----:B------:R-:W-:Y:S01]  /*0100*/  ISETP.GE.U32.AND P1, PT, R0, 0x2, PT ;  /* 0x000000020000780c */ /* 0x000fe20003f26070 */
[----:B0-----:R-:W-:-:S06]  /*0110*/  ULEA UR4, UR5, UR4, 0x18 ;  /* 0x0000000405047291 */ /* 0x001fcc000f8ec0ff */
[----:B------:R-:W-:-:S05]  /*0120*/  LEA R5, R6, UR4, 0x2 ;  /* 0x0000000406057c11 */ /* 0x000fca000f8e10ff */
[----:B--2---:R0:W-:Y:S01]  /*0130*/  STS [R5], R4 ;  /* 0x0000000405007388 */ /* 0x0041e20000000800 */
[----:B------:R-:W-:Y:S06]  /*0140*/  BAR.SYNC.DEFER_BLOCKING 0x0 ;  /* 0x0000000000007b1d */ /* 0x000fec0000010000 */
[----:B------:R-:W-:Y:S05]  /*0150*/  @!P1 BRA `(.L_x_0) ;  /* 0x00000000002c9947 */ /* 0x000fea0003800000 */
.L_x_1:
[----:B------:R-:W-:-:S04]  /*0160*/  SHF.R.U32.HI R8, RZ, 0x1, R0 ;  /* 0x00000001ff087819 */ /* 0x000fc80000011600 */
[----:B------:R-:W-:-:S13]  /*0170*/  ISETP.GE.U32.AND P1, PT, R6, R8, PT ;  /* 0x000000080600720c */ /* 0x000fda0003f26070 */
[----:B------:R-:W-:Y:S01]  /*0180*/  @!P1 LEA R2, R8, R5, 0x2 ;  /* 0x0000000508029211 */ /* 0x000fe200078e10ff */
[----:B------:R-:W-:Y:S05]  /*0190*/  @!P1 LDS R3, [R5] ;  /* 0x0000000005039984 */ /* 0x000fea0000000800 */
[----:B------:R-:W0:Y:S02]  /*01a0*/  @!P1 LDS R2, [R2] ;  /* 0x0000000002029984 */ /* 0x000e240000000800 */
[----:B0-----:R-:W-:-:S05]  /*01b0*/  @!P1 IMAD.IADD R4, R2, 0x1, R3 ;  /* 0x0000000102049824 */ /* 0x001fca00078e0203 */
[----:B------:R1:W-:Y:S01]  /*01c0*/  @!P1 STS [R5], R4 ;  /* 0x0000000405009388 */ /* 0x0003e20000000800 */
[----:B------:R-:W-:Y:S01]  /*01d0*/  BAR.SYNC.DEFER_BLOCKING 0x0 ;  /* 0x0000000000007b1d */ /* 0x000fe20000010000 */
[----:B------:R-:W-:Y:S02]  /*01e0*/  ISETP.GT.U32.AND P1, PT, R0, 0x3, PT ;  /* 0x000000030000780c */ /* 0x000fe40003f24070 */
[----:B------:R-:W-:-:S11]  /*01f0*/  MOV R0, R8 ;  /* 0x0000000800007202 */ /* 0x000fd60000000f00 */
[----:B-1----:R-:W-:Y:S05]  /*0200*/  @P1 BRA `(.L_x_1) ;  /* 0xfffffffc00d41947 */ /* 0x002fea000383ffff */
.L_x_0:
[----:B------:R-:W-:Y:S05]  /*0210*/  @P0 EXIT ;  /* 0x000000000000094d */ /* 0x000fea0003800000 */
[----:B------:R-:W1:Y:S01]  /*0220*/  S2UR UR5, SR_CgaCtaId ;  /* 0x00000000000579c3 */ /* 0x000e620000008800 */
[----:B------:R-:W-:-:S07]  /*0230*/  UMOV UR4, 0x400 ;  /* 0x0000040000047882 */ /* 0x000fce0000000000 */
[----:B------:R-:W2:Y:S01]  /*0240*/  LDC.64 R2, c[0x0][0x388] ;  /* 0x0000e200ff027b82 */ /* 0x000ea20000000a00 */
[----:B-1----:R-:W-:Y:S01]  /*0250*/  ULEA UR4, UR5, UR4, 0x18 ;  /* 0x0000000405047291 */ /* 0x002fe2000f8ec0ff */
[----:B--2---:R-:W-:-:S08]  /*0260*/  IMAD.WIDE.U32 R2, R7, 0x4, R2 ;  /* 0x0000000407027825 */ /* 0x004fd000078e0002 */
[----:B0-----:R-:W0:Y:S04]  /*0270*/  LDS R5, [UR4] ;  /* 0x00000004ff057984 */ /* 0x001e280008000800 */
[----:B0-----:R-:W-:Y:S01]  /*0280*/  STG.E desc[UR6][R2.64], R5 ;  /* 0x0000000502007986 */ /* 0x001fe2000c101906 */
[----:B------:R-:W-:Y:S05]  /*0290*/  EXIT ;  /* 0x000000000000794d */ /* 0x000fea0003800000 */
.L_x_2:
[----:B------:R-:W-:-:S00]  /*02a0*/  BRA `(.L_x_2) ;  /* 0xfffffffc00fc7947 */ /* 0x000fc0000383ffff */
[----:B------:R-:W-:-:S00]  /*02b0*/  NOP ;  /* 0x0000000000007918 */ /* 0x000fc00000000000 */
        /* <DEDUP_REMOVED lines=12> */
.L_x_3:


//--------------------- .nv.shared._Z8sumArrayPiS_i --------------------------
	.section	.nv.shared._Z8sumArrayPiS_i,"aw",@nobits
	.sectionflags	@""
	.align	16
	.zero		1024


//--------------------- .nv.shared.reserved.0     --------------------------
	.section	.nv.shared.reserved.0,"aw",@nobits
	.weak		__nv_reservedSMEM_offset_0_alias
	.size		__nv_reservedSMEM_offset_0_alias, 0, 64
	.other		__nv_reservedSMEM_offset_0_alias,@"STO_CUDA_RESERVED_SHARED STV_DEFAULT"
__nv_reservedSMEM_offset_0_alias:
	.zero		0
	.zero		64


//--------------------- .nv.constant0._Z8sumArrayPiS_i --------------------------
	.section	.nv.constant0._Z8sumArrayPiS_i,"a",@progbits
	.sectionflags	@""
	.align	4
.nv.constant0._Z8sumArrayPiS_i:
	.zero		916


//--------------------- SYMBOLS --------------------------

	.type		.nv.reservedSmem.offset0,@object
	.size		.nv.reservedSmem.offset0,0x4
	.type		.nv.reservedSmem.cap,@object
	.size		.nv.reservedSmem.cap,0x4
